	.headerflags	@"EF_CUDA_TEXMODE_UNIFIED EF_CUDA_64BIT_ADDRESS EF_CUDA_ACCELERATORS EF_CUDA_SM90 EF_CUDA_VIRTUAL_SM(EF_CUDA_SM90)"
	.elftype	@"ET_EXEC"


//--------------------- .nv.info                  --------------------------
	.section	.nv.info,"",@"SHT_CUDA_INFO"
	.align	4


	//----- nvinfo : EIATTR_REGCOUNT
	.align		4
        /*0000*/ 	.byte	0x04, 0x2f
        /*0002*/ 	.short	(.L_1 - .L_0)
	.align		4
.L_0:
        /*0004*/ 	.word	index@(triton_poi_fused_convolution_relu_1)
        /*0008*/ 	.word	0x00000012


	//----- nvinfo : EIATTR_MIN_STACK_SIZE
	.align		4
.L_1:
        /*000c*/ 	.byte	0x04, 0x12
        /*000e*/ 	.short	(.L_3 - .L_2)
	.align		4
.L_2:
        /*0010*/ 	.word	index@(triton_poi_fused_convolution_relu_1)
        /*0014*/ 	.word	0x00000000


	//----- nvinfo : EIATTR_FRAME_SIZE
	.align		4
.L_3:
        /*0018*/ 	.byte	0x04, 0x11
        /*001a*/ 	.short	(.L_5 - .L_4)
	.align		4
.L_4:
        /*001c*/ 	.word	index@(triton_poi_fused_convolution_relu_1)
        /*0020*/ 	.word	0x00000000


	//----- nvinfo : EIATTR_MIN_STACK_SIZE
	.align		4
.L_5:
        /*0024*/ 	.byte	0x04, 0x12
        /*0026*/ 	.short	(.L_7 - .L_6)
	.align		4
.L_6:
        /*0028*/ 	.word	index@(triton_poi_fused_convolution_relu_1)
        /*002c*/ 	.word	0x00000000
.L_7:


//--------------------- .nv.info.triton_poi_fused_convolution_relu_1 --------------------------
	.section	.nv.info.triton_poi_fused_convolution_relu_1,"",@"SHT_CUDA_INFO"
	.sectionflags	@""
	.align	4


	//----- nvinfo : EIATTR_CUDA_API_VERSION
	.align		4
        /*0000*/ 	.byte	0x04, 0x37
        /*0002*/ 	.short	(.L_9 - .L_8)
.L_8:
        /*0004*/ 	.word	0x0000007c


	//----- nvinfo : EIATTR_KPARAM_INFO
	.align		4
.L_9:
        /*0008*/ 	.byte	0x04, 0x17
        /*000a*/ 	.short	(.L_11 - .L_10)
.L_10:
        /*000c*/ 	.word	0x00000000
        /*0010*/ 	.short	0x0002
        /*0012*/ 	.short	0x0010
        /*0014*/ 	.byte	0x00, 0xf0, 0x11, 0x00


	//----- nvinfo : EIATTR_KPARAM_INFO
	.align		4
.L_11:
        /*0018*/ 	.byte	0x04, 0x17
        /*001a*/ 	.short	(.L_13 - .L_12)
.L_12:
        /*001c*/ 	.word	0x00000000
        /*0020*/ 	.short	0x0001
        /*0022*/ 	.short	0x0008
        /*0024*/ 	.byte	0x00, 0xf4, 0x21, 0x00


	//----- nvinfo : EIATTR_KPARAM_INFO
	.align		4
.L_13:
        /*0028*/ 	.byte	0x04, 0x17
        /*002a*/ 	.short	(.L_15 - .L_14)
.L_14:
        /*002c*/ 	.word	0x00000000
        /*0030*/ 	.short	0x0000
        /*0032*/ 	.short	0x0000
        /*0034*/ 	.byte	0x00, 0xf4, 0x21, 0x00


	//----- nvinfo : EIATTR_SPARSE_MMA_MASK
	.align		4
.L_15:
        /*0038*/ 	.byte	0x03, 0x50
        /*003a*/ 	.short	0x0000


	//----- nvinfo : EIATTR_MAXREG_COUNT
	.align		4
        /*003c*/ 	.byte	0x03, 0x1b
        /*003e*/ 	.short	0x00ff


	//----- nvinfo : EIATTR_EXIT_INSTR_OFFSETS
	.align		4
        /*0040*/ 	.byte	0x04, 0x1c
        /*0042*/ 	.short	(.L_17 - .L_16)


	//   ....[0]....
.L_16:
        /*0044*/ 	.word	0x00000360


	//----- nvinfo : EIATTR_REQNTID
	.align		4
.L_17:
        /*0048*/ 	.byte	0x04, 0x10
        /*004a*/ 	.short	(.L_19 - .L_18)
.L_18:
        /*004c*/ 	.word	0x00000080
        /*0050*/ 	.word	0x00000001
        /*0054*/ 	.word	0x00000001


	//----- nvinfo : EIATTR_CBANK_PARAM_SIZE
	.align		4
.L_19:
        /*0058*/ 	.byte	0x03, 0x19
        /*005a*/ 	.short	0x0014


	//----- nvinfo : EIATTR_PARAM_CBANK
	.align		4
        /*005c*/ 	.byte	0x04, 0x0a
        /*005e*/ 	.short	(.L_21 - .L_20)
	.align		4
.L_20:
        /*0060*/ 	.word	index@(.nv.constant0.triton_poi_fused_convolution_relu_1)
        /*0064*/ 	.short	0x0210
        /*0066*/ 	.short	0x0014


	//----- nvinfo : EIATTR_SW_WAR
	.align		4
.L_21:
        /*0068*/ 	.byte	0x04, 0x36
        /*006a*/ 	.short	(.L_23 - .L_22)
.L_22:
        /*006c*/ 	.word	0x00000008
.L_23:


//--------------------- .nv.callgraph             --------------------------
	.section	.nv.callgraph,"",@"SHT_CUDA_CALLGRAPH"
	.align	4
	.sectionentsize	8
	.align		4
        /*0000*/ 	.word	0x00000000
	.align		4
        /*0004*/ 	.word	0xffffffff
	.align		4
        /*0008*/ 	.word	0x00000000
	.align		4
        /*000c*/ 	.word	0xfffffffe
	.align		4
        /*0010*/ 	.word	0x00000000
	.align		4
        /*0014*/ 	.word	0xfffffffd
	.align		4
        /*0018*/ 	.word	0x00000000
	.align		4
        /*001c*/ 	.word	0xfffffffc


//--------------------- .text.triton_poi_fused_convolution_relu_1 --------------------------
	.section	.text.triton_poi_fused_convolution_relu_1,"ax",@progbits
	.align	128
        .global         triton_poi_fused_convolution_relu_1
        .type           triton_poi_fused_convolution_relu_1,@function
        .size           triton_poi_fused_convolution_relu_1,(.L_x_1 - triton_poi_fused_convolution_relu_1)
        .other          triton_poi_fused_convolution_relu_1,@"STO_CUDA_ENTRY STV_DEFAULT"
triton_poi_fused_convolution_relu_1:
.text.triton_poi_fused_convolution_relu_1:
[----:B------:R-:W-:Y:S01]  /*0000*/  LDC R1, c[0x0][0x28] ;  /* 0x00000a00ff017b82 */ /* 0x000fe20000000800 */
[----:B------:R-:W1:Y:S07]  /*0010*/  S2R R0, SR_TID.X ;  /* 0x0000000000007919 */ /* 0x000e6e0000002100 */
[----:B------:R-:W2:Y:S01]  /*0020*/  LDC.64 R2, c[0x0][0x218] ;  /* 0x00008600ff027b82 */ /* 0x000ea20000000a00 */
[----:B------:R-:W-:Y:S01]  /*0030*/  ULDC.64 UR4, c[0x0][0x208] ;  /* 0x0000820000047ab9 */ /* 0x000fe20000000a00 */
[----:B------:R-:W3:Y:S06]  /*0040*/  S2R R5, SR_CTAID.X ;  /* 0x0000000000057919 */ /* 0x000eec0000002500 */
[----:B------:R-:W4:Y:S01]  /*0050*/  LDC.64 R8, c[0x0][0x210] ;  /* 0x00008400ff087b82 */ /* 0x000f220000000a00 */
[----:B-1----:R-:W-:Y:S01]  /*0060*/  IMAD.SHL.U32 R0, R0, 0x4, RZ ;  /* 0x0000000400007824 */ /* 0x002fe200078e00ff */
[----:B---3--:R-:W-:-:S04]  /*0070*/  SHF.R.S32.HI R4, RZ, 0x15, R5 ;  /* 0x00000015ff047819 */ /* 0x008fc80000011405 */
[----:B------:R-:W-:Y:S02]  /*0080*/  LOP3.LUT R0, R0, 0x1fc, RZ, 0xc0, !PT ;  /* 0x000001fc00007812 */ /* 0x000fe400078ec0ff */
[----:B------:R-:W-:-:S03]  /*0090*/  SGXT R4, R4, 0x1 ;  /* 0x000000010404781a */ /* 0x000fc60000000200 */
[----:B------:R-:W-:-:S04]  /*00a0*/  IMAD R5, R5, 0x400, R0 ;  /* 0x0000040005057824 */ /* 0x000fc800078e0200 */
[----:B----4-:R-:W-:Y:S01]  /*00b0*/  IMAD.WIDE R8, R5, 0x4, R8 ;  /* 0x0000000405087825 */ /* 0x010fe200078e0208 */
[----:B------:R-:W-:-:S04]  /*00c0*/  LEA.HI R4, R4, R5, RZ, 0xc ;  /* 0x0000000504047211 */ /* 0x000fc800078f60ff */
[----:B------:R-:W-:Y:S01]  /*00d0*/  SHF.R.S32.HI R0, RZ, 0xc, R4 ;  /* 0x0000000cff007819 */ /* 0x000fe20000011404 */
[----:B------:R-:W-:-:S03]  /*00e0*/  VIADD R4, R4, 0x200 ;  /* 0x0000020004047836 */ /* 0x000fc60000000000 */
[----:B------:R-:W-:Y:S02]  /*00f0*/  LEA.HI R6, R0, R0, RZ, 0x9 ;  /* 0x0000000000067211 */ /* 0x000fe400078f48ff */
[----:B------:R-:W-:Y:S02]  /*0100*/  SHF.R.S32.HI R4, RZ, 0xc, R4 ;  /* 0x0000000cff047819 */ /* 0x000fe40000011404 */
[----:B------:R-:W-:Y:S02]  /*0110*/  LOP3.LUT R7, R6, 0xfffffe00, RZ, 0xc0, !PT ;  /* 0xfffffe0006077812 */ /* 0x000fe400078ec0ff */
[----:B------:R-:W-:-:S03]  /*0120*/  LEA.HI R6, R4, R4, RZ, 0x9 ;  /* 0x0000000404067211 */ /* 0x000fc600078f48ff */
[----:B------:R-:W-:Y:S01]  /*0130*/  IMAD.IADD R7, R0, 0x1, -R7 ;  /* 0x0000000100077824 */ /* 0x000fe200078e0a07 */
[----:B------:R-:W-:-:S03]  /*0140*/  LOP3.LUT R13, R6, 0xfffffe00, RZ, 0xc0, !PT ;  /* 0xfffffe00060d7812 */ /* 0x000fc600078ec0ff */
[----:B--2---:R-:W-:-:S04]  /*0150*/  IMAD.WIDE R10, R7, 0x4, R2 ;  /* 0x00000004070a7825 */ /* 0x004fc800078e0202 */
[----:B------:R-:W-:Y:S02]  /*0160*/  IMAD.IADD R13, R4, 0x1, -R13 ;  /* 0x00000001040d7824 */ /* 0x000fe400078e0a0d */
[----:B------:R-:W2:Y:S02]  /*0170*/  LDG.E.128 R4, desc[UR4][R8.64] ;  /* 0x0000000408047981 */ /* 0x000ea4000c1e1d00 */
[----:B------:R-:W-:Y:S02]  /*0180*/  IMAD.WIDE R2, R13, 0x4, R2 ;  /* 0x000000040d027825 */ /* 0x000fe400078e0202 */
[----:B------:R-:W2:Y:S04]  /*0190*/  LDG.E.EL R10, desc[UR4][R10.64] ;  /* 0x000000040a0a7981 */ /* 0x000ea8000c2e1900 */
[----:B------:R-:W3:Y:S04]  /*01a0*/  LDG.E.EL R2, desc[UR4][R2.64] ;  /* 0x0000000402027981 */ /* 0x000ee8000c2e1900 */
[----:B------:R-:W3:Y:S01]  /*01b0*/  LDG.E.128 R12, desc[UR4][R8.64+0x800] ;  /* 0x00080004080c7981 */ /* 0x000ee2000c1e1d00 */
[CC--:B--2---:R-:W-:Y:S01]  /*01c0*/  FSETP.GEU.AND P6, PT, R5.reuse, -R10.reuse, PT ;  /* 0x8000000a0500720b */ /* 0x0c4fe20003fce000 */
[--C-:B------:R-:W-:Y:S01]  /*01d0*/  FADD R5, R5, R10.reuse ;  /* 0x0000000a05057221 */ /* 0x100fe20000000000 */
[CC--:B------:R-:W-:Y:S01]  /*01e0*/  FSETP.GEU.AND P0, PT, R6.reuse, -R10.reuse, PT ;  /* 0x8000000a0600720b */ /* 0x0c0fe20003f0e000 */
[--C-:B------:R-:W-:Y:S01]  /*01f0*/  FADD R6, R6, R10.reuse ;  /* 0x0000000a06067221 */ /* 0x100fe20000000000 */
[C---:B------:R-:W-:Y:S01]  /*0200*/  FSETP.GEU.AND P1, PT, R7.reuse, -R10, PT ;  /* 0x8000000a0700720b */ /* 0x040fe20003f2e000 */
[----:B------:R-:W-:Y:S01]  /*0210*/  FADD R7, R7, R10 ;  /* 0x0000000a07077221 */ /* 0x000fe20000000000 */
[----:B------:R-:W-:-:S02]  /*0220*/  SEL R5, R5, RZ, P6 ;  /* 0x000000ff05057207 */ /* 0x000fc40003000000 */
[CC--:B---3--:R-:W-:Y:S01]  /*0230*/  FSETP.GEU.AND P3, PT, R13.reuse, -R2.reuse, PT ;  /* 0x800000020d00720b */ /* 0x0c8fe20003f6e000 */
[--C-:B------:R-:W-:Y:S01]  /*0240*/  FADD R13, R13, R2.reuse ;  /* 0x000000020d0d7221 */ /* 0x100fe20000000000 */
[CC--:B------:R-:W-:Y:S01]  /*0250*/  FSETP.GEU.AND P4, PT, R14.reuse, -R2.reuse, PT ;  /* 0x800000020e00720b */ /* 0x0c0fe20003f8e000 */
[--C-:B------:R-:W-:Y:S01]  /*0260*/  FADD R14, R14, R2.reuse ;  /* 0x000000020e0e7221 */ /* 0x100fe20000000000 */
[C---:B------:R-:W-:Y:S01]  /*0270*/  FSETP.GEU.AND P5, PT, R15.reuse, -R2, PT ;  /* 0x800000020f00720b */ /* 0x040fe20003fae000 */
[----:B------:R-:W-:Y:S01]  /*0280*/  FADD R15, R15, R2 ;  /* 0x000000020f0f7221 */ /* 0x000fe20000000000 */
[C---:B------:R-:W-:Y:S01]  /*0290*/  FSETP.GEU.AND P2, PT, R4.reuse, -R10, PT ;  /* 0x8000000a0400720b */ /* 0x040fe20003f4e000 */
[----:B------:R-:W-:Y:S01]  /*02a0*/  FADD R4, R4, R10 ;  /* 0x0000000a04047221 */ /* 0x000fe20000000000 */
[C---:B------:R-:W-:Y:S01]  /*02b0*/  FSETP.GEU.AND P6, PT, R12.reuse, -R2, PT ;  /* 0x800000020c00720b */ /* 0x040fe20003fce000 */
[----:B------:R-:W-:Y:S01]  /*02c0*/  FADD R2, R12, R2 ;  /* 0x000000020c027221 */ /* 0x000fe20000000000 */
[----:B------:R-:W-:-:S02]  /*02d0*/  SEL R6, R6, RZ, P0 ;  /* 0x000000ff06067207 */ /* 0x000fc40000000000 */
[----:B------:R-:W-:Y:S02]  /*02e0*/  SEL R7, R7, RZ, P1 ;  /* 0x000000ff07077207 */ /* 0x000fe40000800000 */
[----:B------:R-:W-:Y:S02]  /*02f0*/  SEL R4, R4, RZ, P2 ;  /* 0x000000ff04047207 */ /* 0x000fe40001000000 */
[----:B------:R-:W-:Y:S02]  /*0300*/  SEL R13, R13, RZ, P3 ;  /* 0x000000ff0d0d7207 */ /* 0x000fe40001800000 */
[----:B------:R-:W-:Y:S01]  /*0310*/  SEL R14, R14, RZ, P4 ;  /* 0x000000ff0e0e7207 */ /* 0x000fe20002000000 */
[----:B------:R-:W-:Y:S01]  /*0320*/  STG.E.128 desc[UR4][R8.64], R4 ;  /* 0x0000000408007986 */ /* 0x000fe2000c101d04 */
[----:B------:R-:W-:Y:S02]  /*0330*/  SEL R15, R15, RZ, P5 ;  /* 0x000000ff0f0f7207 */ /* 0x000fe40002800000 */
[----:B------:R-:W-:-:S05]  /*0340*/  SEL R12, R2, RZ, P6 ;  /* 0x000000ff020c7207 */ /* 0x000fca0003000000 */
[----:B------:R-:W-:Y:S01]  /*0350*/  STG.E.128 desc[UR4][R8.64+0x800], R12 ;  /* 0x0008000c08007986 */ /* 0x000fe2000c101d04 */
[----:B------:R-:W-:Y:S05]  /*0360*/  EXIT ;  /* 0x000000000000794d */ /* 0x000fea0003800000 */
.L_x_0:
[----:B------:R-:W-:-:S00]  /*0370*/  BRA `(.L_x_0) ;  /* 0xfffffffc00fc7947 */ /* 0x000fc0000383ffff */
[----:B------:R-:W-:-:S00]  /*0380*/  NOP ;  /* 0x0000000000007918 */ /* 0x000fc00000000000 */
[----:B------:R-:W-:-:S00]  /*0390*/  NOP ;  /* 0x0000000000007918 */ /* 0x000fc00000000000 */
[----:B------:R-:W-:-:S00]  /*03a0*/  NOP ;  /* 0x0000000000007918 */ /* 0x000fc00000000000 */
[----:B------:R-:W-:-:S00]  /*03b0*/  NOP ;  /* 0x0000000000007918 */ /* 0x000fc00000000000 */
[----:B------:R-:W-:-:S00]  /*03c0*/  NOP ;  /* 0x0000000000007918 */ /* 0x000fc00000000000 */
[----:B------:R-:W-:-:S00]  /*03d0*/  NOP ;  /* 0x0000000000007918 */ /* 0x000fc00000000000 */
[----:B------:R-:W-:-:S00]  /*03e0*/  NOP ;  /* 0x0000000000007918 */ /* 0x000fc00000000000 */
[----:B------:R-:W-:-:S00]  /*03f0*/  NOP ;  /* 0x0000000000007918 */ /* 0x000fc00000000000 */
.L_x_1:


//--------------------- .nv.constant0.triton_poi_fused_convolution_relu_1 --------------------------
	.section	.nv.constant0.triton_poi_fused_convolution_relu_1,"a",@progbits
	.sectionflags	@""
	.align	4
.nv.constant0.triton_poi_fused_convolution_relu_1:
	.zero		548
